def matmul_kernel(
    a_ptr,
    b_ptr,
    c_ptr,
    M,
    N,
    K,
    stride_am,
    stride_ak,
    stride_bk,
    stride_bn,
    stride_cm,
    stride_cn,
    BLOCK_M: tl.constexpr,
    BLOCK_N: tl.constexpr,
    BLOCK_K: tl.constexpr,
    GROUP_M: tl.constexpr,
):
    pid = tl.program_id(axis=0)
    num_pid_m = tl.cdiv(M, BLOCK_M)
    num_pid_n = tl.cdiv(N, BLOCK_N)
    num_pid_in_group = GROUP_M * num_pid_n
    group_id = pid // num_pid_in_group
    first_pid_m = group_id * GROUP_M
    group_size_m = min(num_pid_m - first_pid_m, GROUP_M)
    pid_m = first_pid_m + ((pid % num_pid_in_group) % group_size_m)
    pid_n = (pid % num_pid_in_group) // group_size_m

    offs_am = (pid_m * BLOCK_M + tl.arange(0, BLOCK_M)) % M
    offs_bn = (pid_n * BLOCK_N + tl.arange(0, BLOCK_N)) % N
    offs_k = tl.arange(0, BLOCK_K)
    a_ptrs = a_ptr + offs_am[:, None] * stride_am + offs_k[None, :] * stride_ak
    b_ptrs = b_ptr + offs_k[:, None] * stride_bk + offs_bn[None, :] * stride_bn

    acc = tl.zeros((BLOCK_M, BLOCK_N), dtype=tl.float32)
    for kk in range(0, tl.cdiv(K, BLOCK_K)):
        a = tl.load(a_ptrs, mask=offs_k[None, :] < K - kk * BLOCK_K, other=0.0)
        b = tl.load(b_ptrs, mask=offs_k[:, None] < K - kk * BLOCK_K, other=0.0)
        acc = tl.dot(a, b, acc)
        a_ptrs += BLOCK_K * stride_ak
        b_ptrs += BLOCK_K * stride_bk

    c = acc.to(c_ptr.dtype.element_ty)
    offs_cm = pid_m * BLOCK_M + tl.arange(0, BLOCK_M)
    offs_cn = pid_n * BLOCK_N + tl.arange(0, BLOCK_N)
    c_ptrs = c_ptr + offs_cm[:, None] * stride_cm + offs_cn[None, :] * stride_cn
    mask = (offs_cm[:, None] < M) & (offs_cn[None, :] < N)
    tl.store(c_ptrs, c, mask=mask)

# config = {"BLOCK_K": 64, "BLOCK_M": 64, "BLOCK_N": 16, "GROUP_M": 8, "arch": "sm_80", "dtype": "fp16", "num_ctas": 1, "num_stages": 4, "num_warps": 8}
# arch = sm_80


// ===== COMPILED SASS (sm_80) =====

	.target	sm_80

	.elftype	@"ET_EXEC"


//--------------------- .note.nv.tkinfo           --------------------------
	.section	.note.nv.tkinfo,"",@"SHT_NOTE"
	.sectionflags	@"SHF_NOTE_NV_TKINFO"
	.tkinfo
        /*0018*/ 	.word	0x00000002
        /*0030*/ 	.string	""
        /*0030*/ 	.string	"ptxas"
        /*0030*/ 	.string	"Cuda compilation tools, release 13.0, V13.0.88"
        /*0030*/ 	.string	"Build cuda_13.0.r13.0/compiler.36424714_0"
        /*0030*/ 	.string	"-v  -suppress-debug-info  -lineinfo  -arch sm_80 "



//--------------------- .note.nv.cuinfo           --------------------------
	.section	.note.nv.cuinfo,"",@"SHT_NOTE"
	.sectionflags	@"SHF_NOTE_NV_CUINFO"
        /*0018*/ 	.short	0x0002
        /*001a*/ 	.short	0x0050
        /*001c*/ 	.short	0x0082
	.zero		2


//--------------------- .nv.info                  --------------------------
	.section	.nv.info,"",@"SHT_CUDA_INFO"
	.align	4


	//----- nvinfo : EIATTR_REGCOUNT
	.align		4
        /*0000*/ 	.byte	0x04, 0x2f
        /*0002*/ 	.short	(.L_1 - .L_0)
	.align		4
.L_0:
        /*0004*/ 	.word	index@(matmul_kernel)
        /*0008*/ 	.word	0x00000060


	//----- nvinfo : EIATTR_FRAME_SIZE
	.align		4
.L_1:
        /*000c*/ 	.byte	0x04, 0x11
        /*000e*/ 	.short	(.L_3 - .L_2)
	.align		4
.L_2:
        /*0010*/ 	.word	index@(matmul_kernel)
        /*0014*/ 	.word	0x00000000


	//----- nvinfo : EIATTR_MIN_STACK_SIZE
	.align		4
.L_3:
        /*0018*/ 	.byte	0x04, 0x12
        /*001a*/ 	.short	(.L_5 - .L_4)
	.align		4
.L_4:
        /*001c*/ 	.word	index@(matmul_kernel)
        /*0020*/ 	.word	0x00000000
.L_5:


//--------------------- .nv.info.matmul_kernel    --------------------------
	.section	.nv.info.matmul_kernel,"",@"SHT_CUDA_INFO"
	.sectionflags	@""
	.align	4


	//----- nvinfo : EIATTR_CUDA_API_VERSION
	.align		4
        /*0000*/ 	.byte	0x04, 0x37
        /*0002*/ 	.short	(.L_7 - .L_6)
.L_6:
        /*0004*/ 	.word	0x00000082


	//----- nvinfo : EIATTR_SW2861232_WAR
	.align		4
.L_7:
        /*0008*/ 	.byte	0x01, 0x35
	.zero		2


	//----- nvinfo : EIATTR_PARAM_CBANK
	.align		4
        /*000c*/ 	.byte	0x04, 0x0a
        /*000e*/ 	.short	(.L_9 - .L_8)
	.align		4
.L_8:
        /*0010*/ 	.word	index@(.nv.constant0.matmul_kernel)
        /*0014*/ 	.short	0x0160
        /*0016*/ 	.short	0x0050


	//----- nvinfo : EIATTR_CBANK_PARAM_SIZE
	.align		4
.L_9:
        /*0018*/ 	.byte	0x03, 0x19
        /*001a*/ 	.short	0x0050


	//----- nvinfo : EIATTR_KPARAM_INFO
	.align		4
        /*001c*/ 	.byte	0x04, 0x17
        /*001e*/ 	.short	(.L_11 - .L_10)
.L_10:
        /*0020*/ 	.word	0x00000000
        /*0024*/ 	.short	0x000d
        /*0026*/ 	.short	0x0048
        /*0028*/ 	.byte	0x00, 0xf4, 0x21, 0x00


	//----- nvinfo : EIATTR_KPARAM_INFO
	.align		4
.L_11:
        /*002c*/ 	.byte	0x04, 0x17
        /*002e*/ 	.short	(.L_13 - .L_12)
.L_12:
        /*0030*/ 	.word	0x00000000
        /*0034*/ 	.short	0x000c
        /*0036*/ 	.short	0x0040
        /*0038*/ 	.byte	0x00, 0xf4, 0x21, 0x00


	//----- nvinfo : EIATTR_KPARAM_INFO
	.align		4
.L_13:
        /*003c*/ 	.byte	0x04, 0x17
        /*003e*/ 	.short	(.L_15 - .L_14)
.L_14:
        /*0040*/ 	.word	0x00000000
        /*0044*/ 	.short	0x000b
        /*0046*/ 	.short	0x0038
        /*0048*/ 	.byte	0x00, 0xf0, 0x11, 0x00


	//----- nvinfo : EIATTR_KPARAM_INFO
	.align		4
.L_15:
        /*004c*/ 	.byte	0x04, 0x17
        /*004e*/ 	.short	(.L_17 - .L_16)
.L_16:
        /*0050*/ 	.word	0x00000000
        /*0054*/ 	.short	0x000a
        /*0056*/ 	.short	0x0034
        /*0058*/ 	.byte	0x00, 0xf0, 0x11, 0x00


	//----- nvinfo : EIATTR_KPARAM_INFO
	.align		4
.L_17:
        /*005c*/ 	.byte	0x04, 0x17
        /*005e*/ 	.short	(.L_19 - .L_18)
.L_18:
        /*0060*/ 	.word	0x00000000
        /*0064*/ 	.short	0x0009
        /*0066*/ 	.short	0x0030
        /*0068*/ 	.byte	0x00, 0xf0, 0x11, 0x00


	//----- nvinfo : EIATTR_KPARAM_INFO
	.align		4
.L_19:
        /*006c*/ 	.byte	0x04, 0x17
        /*006e*/ 	.short	(.L_21 - .L_20)
.L_20:
        /*0070*/ 	.word	0x00000000
        /*0074*/ 	.short	0x0008
        /*0076*/ 	.short	0x002c
        /*0078*/ 	.byte	0x00, 0xf0, 0x11, 0x00


	//----- nvinfo : EIATTR_KPARAM_INFO
	.align		4
.L_21:
        /*007c*/ 	.byte	0x04, 0x17
        /*007e*/ 	.short	(.L_23 - .L_22)
.L_22:
        /*0080*/ 	.word	0x00000000
        /*0084*/ 	.short	0x0007
        /*0086*/ 	.short	0x0028
        /*0088*/ 	.byte	0x00, 0xf0, 0x11, 0x00


	//----- nvinfo : EIATTR_KPARAM_INFO
	.align		4
.L_23:
        /*008c*/ 	.byte	0x04, 0x17
        /*008e*/ 	.short	(.L_25 - .L_24)
.L_24:
        /*0090*/ 	.word	0x00000000
        /*0094*/ 	.short	0x0006
        /*0096*/ 	.short	0x0024
        /*0098*/ 	.byte	0x00, 0xf0, 0x11, 0x00


	//----- nvinfo : EIATTR_KPARAM_INFO
	.align		4
.L_25:
        /*009c*/ 	.byte	0x04, 0x17
        /*009e*/ 	.short	(.L_27 - .L_26)
.L_26:
        /*00a0*/ 	.word	0x00000000
        /*00a4*/ 	.short	0x0005
        /*00a6*/ 	.short	0x0020
        /*00a8*/ 	.byte	0x00, 0xf0, 0x11, 0x00


	//----- nvinfo : EIATTR_KPARAM_INFO
	.align		4
.L_27:
        /*00ac*/ 	.byte	0x04, 0x17
        /*00ae*/ 	.short	(.L_29 - .L_28)
.L_28:
        /*00b0*/ 	.word	0x00000000
        /*00b4*/ 	.short	0x0004
        /*00b6*/ 	.short	0x001c
        /*00b8*/ 	.byte	0x00, 0xf0, 0x11, 0x00


	//----- nvinfo : EIATTR_KPARAM_INFO
	.align		4
.L_29:
        /*00bc*/ 	.byte	0x04, 0x17
        /*00be*/ 	.short	(.L_31 - .L_30)
.L_30:
        /*00c0*/ 	.word	0x00000000
        /*00c4*/ 	.short	0x0003
        /*00c6*/ 	.short	0x0018
        /*00c8*/ 	.byte	0x00, 0xf0, 0x11, 0x00


	//----- nvinfo : EIATTR_KPARAM_INFO
	.align		4
.L_31:
        /*00cc*/ 	.byte	0x04, 0x17
        /*00ce*/ 	.short	(.L_33 - .L_32)
.L_32:
        /*00d0*/ 	.word	0x00000000
        /*00d4*/ 	.short	0x0002
        /*00d6*/ 	.short	0x0010
        /*00d8*/ 	.byte	0x00, 0xf4, 0x21, 0x00


	//----- nvinfo : EIATTR_KPARAM_INFO
	.align		4
.L_33:
        /*00dc*/ 	.byte	0x04, 0x17
        /*00de*/ 	.short	(.L_35 - .L_34)
.L_34:
        /*00e0*/ 	.word	0x00000000
        /*00e4*/ 	.short	0x0001
        /*00e6*/ 	.short	0x0008
        /*00e8*/ 	.byte	0x00, 0xf4, 0x21, 0x00


	//----- nvinfo : EIATTR_KPARAM_INFO
	.align		4
.L_35:
        /*00ec*/ 	.byte	0x04, 0x17
        /*00ee*/ 	.short	(.L_37 - .L_36)
.L_36:
        /*00f0*/ 	.word	0x00000000
        /*00f4*/ 	.short	0x0000
        /*00f6*/ 	.short	0x0000
        /*00f8*/ 	.byte	0x00, 0xf4, 0x21, 0x00


	//----- nvinfo : EIATTR_MAXREG_COUNT
	.align		4
.L_37:
        /*00fc*/ 	.byte	0x03, 0x1b
        /*00fe*/ 	.short	0x00ff


	//----- nvinfo : EIATTR_NUM_BARRIERS
	.align		4
        /*0100*/ 	.byte	0x02, 0x4c
        /*0102*/ 	.byte	0x01
	.zero		1


	//----- nvinfo : EIATTR_MERCURY_ISA_VERSION
	.align		4
        /*0104*/ 	.byte	0x03, 0x5f
        /*0106*/ 	.short	0x0000


	//----- nvinfo : EIATTR_EXIT_INSTR_OFFSETS
	.align		4
        /*0108*/ 	.byte	0x04, 0x1c
        /*010a*/ 	.short	(.L_39 - .L_38)


	//   ....[0]....
.L_38:
        /*010c*/ 	.word	0x00001930


	//   ....[1]....
        /*0110*/ 	.word	0x00001990


	//----- nvinfo : EIATTR_REQNTID
	.align		4
.L_39:
        /*0114*/ 	.byte	0x04, 0x10
        /*0116*/ 	.short	(.L_41 - .L_40)
.L_40:
        /*0118*/ 	.word	0x00000100
        /*011c*/ 	.word	0x00000001
        /*0120*/ 	.word	0x00000001
.L_41:


//--------------------- .nv.callgraph             --------------------------
	.section	.nv.callgraph,"",@"SHT_CUDA_CALLGRAPH"
	.align	4
	.sectionentsize	8
	.align		4
        /*0000*/ 	.word	0x00000000
	.align		4
        /*0004*/ 	.word	0xffffffff
	.align		4
        /*0008*/ 	.word	0x00000000
	.align		4
        /*000c*/ 	.word	0xfffffffe
	.align		4
        /*0010*/ 	.word	0x00000000
	.align		4
        /*0014*/ 	.word	0xfffffffd
	.align		4
        /*0018*/ 	.word	0x00000000
	.align		4
        /*001c*/ 	.word	0xfffffffc


//--------------------- .nv.rel.action            --------------------------
	.section	.nv.rel.action,"",@"SHT_CUDA_RELOCINFO"
	.align	8
	.sectionentsize	8
        /*0000*/ 	.byte	0x73, 0x00, 0x00, 0x00, 0x00, 0x00, 0x00, 0x00, 0x00, 0x00, 0x00, 0x11, 0x25, 0x00, 0x05, 0x36


//--------------------- .nv.constant0.matmul_kernel --------------------------
	.section	.nv.constant0.matmul_kernel,"a",@progbits
	.sectionflags	@""
	.align	4
.nv.constant0.matmul_kernel:
	.zero		432


//--------------------- .text.matmul_kernel       --------------------------
	.section	.text.matmul_kernel,"ax",@progbits
	.sectioninfo	@"SHI_REGISTERS=96"
	.align	128
        .global         matmul_kernel
        .type           matmul_kernel,@function
        .size           matmul_kernel,(.L_x_3 - matmul_kernel)
        .other          matmul_kernel,@"STO_CUDA_ENTRY STV_DEFAULT"
matmul_kernel:
.text.matmul_kernel:
[----:B------:R-:W-:Y:S02]  /*0000*/  IMAD.MOV.U32 R1, RZ, RZ, c[0x0][0x28] ;  /* 0x00000a00ff017624 */ /* 0x000fe400078e00ff */
[----:B------:R-:W-:Y:S01]  /*0010*/  IMAD.MOV.U32 R0, RZ, RZ, c[0x0][0x17c] ;  /* 0x00005f00ff007624 */ /* 0x000fe200078e00ff */
[----:B------:R-:W0:Y:S01]  /*0020*/  S2R R5, SR_CTAID.X ;  /* 0x0000000000057919 */ /* 0x000e220000002500 */
[----:B------:R-:W-:Y:S01]  /*0030*/  IMAD.MOV.U32 R51, RZ, RZ, c[0x0][0x180] ;  /* 0x00006000ff337624 */ /* 0x000fe200078e00ff */
[----:B------:R-:W-:Y:S02]  /*0040*/  ULDC.64 UR6, c[0x0][0x118] ;  /* 0x0000460000067ab9 */ /* 0x000fe40000000a00 */
[----:B------:R-:W-:Y:S01]  /*0050*/  IADD3 R0, R0, 0xf, RZ ;  /* 0x0000000f00007810 */ /* 0x000fe20007ffe0ff */
[----:B------:R-:W1:Y:S01]  /*0060*/  S2R R11, SR_TID.X ;  /* 0x00000000000b7919 */ /* 0x000e620000002100 */
[----:B------:R-:W-:Y:S02]  /*0070*/  IADD3 R51, R51, 0x3f, RZ ;  /* 0x0000003f33337810 */ /* 0x000fe40007ffe0ff */
[----:B------:R-:W-:-:S04]  /*0080*/  SHF.R.S32.HI R3, RZ, 0x1f, R0 ;  /* 0x0000001fff037819 */ /* 0x000fc80000011400 */
[----:B------:R-:W-:-:S04]  /*0090*/  LEA.HI R3, R3, R0, RZ, 0x4 ;  /* 0x0000000003037211 */ /* 0x000fc800078f20ff */
[----:B------:R-:W-:-:S05]  /*00a0*/  SHF.R.S32.HI R3, RZ, 0x4, R3 ;  /* 0x00000004ff037819 */ /* 0x000fca0000011403 */
[----:B------:R-:W-:Y:S01]  /*00b0*/  IMAD.SHL.U32 R4, R3, 0x8, RZ ;  /* 0x0000000803047824 */ /* 0x000fe200078e00ff */
[----:B0-----:R-:W-:-:S04]  /*00c0*/  IABS R8, R5 ;  /* 0x0000000500087213 */ /* 0x001fc80000000000 */
[-C--:B------:R-:W-:Y:S02]  /*00d0*/  IABS R7, R4.reuse ;  /* 0x0000000400077213 */ /* 0x080fe40000000000 */
[----:B------:R-:W-:Y:S02]  /*00e0*/  IABS R10, R4 ;  /* 0x00000004000a7213 */ /* 0x000fe40000000000 */
[----:B------:R-:W0:Y:S01]  /*00f0*/  I2F.RP R0, R7 ;  /* 0x0000000700007306 */ /* 0x000e220000209400 */
[----:B-1----:R-:W-:Y:S02]  /*0100*/  SHF.R.U32.HI R72, RZ, 0x6, R11 ;  /* 0x00000006ff487819 */ /* 0x002fe4000001160b */
[----:B------:R-:W-:Y:S02]  /*0110*/  LOP3.LUT R73, R11, 0x3f, RZ, 0xc0, !PT ;  /* 0x0000003f0b497812 */ /* 0x000fe400078ec0ff */
[----:B------:R-:W-:-:S03]  /*0120*/  SGXT.U32 R72, R72, 0x2 ;  /* 0x000000024848781a */ /* 0x000fc60000000000 */
[----:B0-----:R-:W0:Y:S02]  /*0130*/  MUFU.RCP R0, R0 ;  /* 0x0000000000007308 */ /* 0x001e240000001000 */
[----:B0-----:R-:W-:Y:S01]  /*0140*/  IADD3 R2, R0, 0xffffffe, RZ ;  /* 0x0ffffffe00027810 */ /* 0x001fe20007ffe0ff */
[----:B------:R-:W-:-:S05]  /*0150*/  IMAD.MOV R0, RZ, RZ, -R10 ;  /* 0x000000ffff007224 */ /* 0x000fca00078e0a0a */
[----:B------:R0:W1:Y:S02]  /*0160*/  F2I.FTZ.U32.TRUNC.NTZ R3, R2 ;  /* 0x0000000200037305 */ /* 0x000064000021f000 */
[----:B0-----:R-:W-:Y:S02]  /*0170*/  IMAD.MOV.U32 R2, RZ, RZ, RZ ;  /* 0x000000ffff027224 */ /* 0x001fe400078e00ff */
[----:B-1----:R-:W-:-:S04]  /*0180*/  IMAD.MOV R6, RZ, RZ, -R3 ;  /* 0x000000ffff067224 */ /* 0x002fc800078e0a03 */
[----:B------:R-:W-:Y:S02]  /*0190*/  IMAD R9, R6, R7, RZ ;  /* 0x0000000706097224 */ /* 0x000fe400078e02ff */
[----:B------:R-:W-:Y:S02]  /*01a0*/  IMAD.MOV.U32 R6, RZ, RZ, R8 ;  /* 0x000000ffff067224 */ /* 0x000fe400078e0008 */
[----:B------:R-:W-:-:S06]  /*01b0*/  IMAD.HI.U32 R3, R3, R9, R2 ;  /* 0x0000000903037227 */ /* 0x000fcc00078e0002 */
[----:B------:R-:W-:-:S04]  /*01c0*/  IMAD.HI.U32 R3, R3, R6, RZ ;  /* 0x0000000603037227 */ /* 0x000fc800078e00ff */
[----:B------:R-:W-:-:S05]  /*01d0*/  IMAD R0, R3, R0, R6 ;  /* 0x0000000003007224 */ /* 0x000fca00078e0206 */
[----:B------:R-:W-:-:S13]  /*01e0*/  ISETP.GT.U32.AND P1, PT, R7, R0, PT ;  /* 0x000000000700720c */ /* 0x000fda0003f24070 */
[----:B------:R-:W-:Y:S01]  /*01f0*/  @!P1 IMAD.IADD R0, R0, 0x1, -R7 ;  /* 0x0000000100009824 */ /* 0x000fe200078e0a07 */
[----:B------:R-:W-:Y:S02]  /*0200*/  @!P1 IADD3 R3, R3, 0x1, RZ ;  /* 0x0000000103039810 */ /* 0x000fe40007ffe0ff */
[----:B------:R-:W-:Y:S02]  /*0210*/  ISETP.NE.AND P1, PT, R4, RZ, PT ;  /* 0x000000ff0400720c */ /* 0x000fe40003f25270 */
[----:B------:R-:W-:Y:S02]  /*0220*/  ISETP.GE.U32.AND P0, PT, R0, R7, PT ;  /* 0x000000070000720c */ /* 0x000fe40003f06070 */
[----:B------:R-:W-:-:S04]  /*0230*/  LOP3.LUT R0, R5, R4, RZ, 0x3c, !PT ;  /* 0x0000000405007212 */ /* 0x000fc800078e3cff */
[----:B------:R-:W-:Y:S01]  /*0240*/  ISETP.GE.AND P2, PT, R0, RZ, PT ;  /* 0x000000ff0000720c */ /* 0x000fe20003f46270 */
[----:B------:R-:W-:-:S05]  /*0250*/  IMAD.MOV.U32 R0, RZ, RZ, c[0x0][0x178] ;  /* 0x00005e00ff007624 */ /* 0x000fca00078e00ff */
[----:B------:R-:W-:Y:S02]  /*0260*/  IADD3 R0, R0, 0x3f, RZ ;  /* 0x0000003f00007810 */ /* 0x000fe40007ffe0ff */
[----:B------:R-:W-:-:S05]  /*0270*/  @P0 IADD3 R3, R3, 0x1, RZ ;  /* 0x0000000103030810 */ /* 0x000fca0007ffe0ff */
[----:B------:R-:W-:Y:S01]  /*0280*/  IMAD.MOV.U32 R2, RZ, RZ, R3 ;  /* 0x000000ffff027224 */ /* 0x000fe200078e0003 */
[----:B------:R-:W-:-:S03]  /*0290*/  SHF.R.S32.HI R3, RZ, 0x1f, R0 ;  /* 0x0000001fff037819 */ /* 0x000fc60000011400 */
[----:B------:R-:W-:Y:S01]  /*02a0*/  @!P2 IMAD.MOV R2, RZ, RZ, -R2 ;  /* 0x000000ffff02a224 */ /* 0x000fe200078e0a02 */
[----:B------:R-:W-:Y:S02]  /*02b0*/  @!P1 LOP3.LUT R2, RZ, R4, RZ, 0x33, !PT ;  /* 0x00000004ff029212 */ /* 0x000fe400078e33ff */
[----:B------:R-:W-:-:S03]  /*02c0*/  LEA.HI R3, R3, R0, RZ, 0x6 ;  /* 0x0000000003037211 */ /* 0x000fc600078f30ff */
[----:B------:R-:W-:Y:S02]  /*02d0*/  IMAD.SHL.U32 R6, R2, 0x8, RZ ;  /* 0x0000000802067824 */ /* 0x000fe400078e00ff */
[----:B------:R-:W-:-:S03]  /*02e0*/  IMAD.MOV R2, RZ, RZ, -R2 ;  /* 0x000000ffff027224 */ /* 0x000fc600078e0a02 */
[----:B------:R-:W-:Y:S01]  /*02f0*/  LEA.HI.SX32 R3, R3, -R6, 0x1a ;  /* 0x8000000603037211 */ /* 0x000fe200078fd2ff */
[----:B------:R-:W-:-:S03]  /*0300*/  IMAD R4, R4, R2, R5 ;  /* 0x0000000204047224 */ /* 0x000fc600078e0205 */
[----:B------:R-:W-:Y:S02]  /*0310*/  IMNMX R13, R3, 0x8, PT ;  /* 0x00000008030d7817 */ /* 0x000fe40003800200 */
[----:B------:R-:W-:Y:S02]  /*0320*/  IABS R9, R4 ;  /* 0x0000000400097213 */ /* 0x000fe40000000000 */
[----:B------:R-:W-:-:S04]  /*0330*/  IABS R7, R13 ;  /* 0x0000000d00077213 */ /* 0x000fc80000000000 */
[----:B------:R-:W0:Y:S08]  /*0340*/  I2F.RP R0, R7 ;  /* 0x0000000700007306 */ /* 0x000e300000209400 */
[----:B0-----:R-:W0:Y:S02]  /*0350*/  MUFU.RCP R0, R0 ;  /* 0x0000000000007308 */ /* 0x001e240000001000 */
[----:B0-----:R-:W-:-:S06]  /*0360*/  IADD3 R3, R0, 0xffffffe, RZ ;  /* 0x0ffffffe00037810 */ /* 0x001fcc0007ffe0ff */
[----:B------:R-:W0:Y:S02]  /*0370*/  F2I.FTZ.U32.TRUNC.NTZ R3, R3 ;  /* 0x0000000300037305 */ /* 0x000e24000021f000 */
[----:B0-----:R-:W-:-:S04]  /*0380*/  IMAD.MOV R8, RZ, RZ, -R3 ;  /* 0x000000ffff087224 */ /* 0x001fc800078e0a03 */
[----:B------:R-:W-:Y:S01]  /*0390*/  IMAD.MOV.U32 R2, RZ, RZ, R8 ;  /* 0x000000ffff027224 */ /* 0x000fe200078e0008 */
[----:B------:R-:W-:-:S03]  /*03a0*/  IABS R8, R13 ;  /* 0x0000000d00087213 */ /* 0x000fc60000000000 */
[----:B------:R-:W-:Y:S02]  /*03b0*/  IMAD R5, R2, R7, RZ ;  /* 0x0000000702057224 */ /* 0x000fe400078e02ff */
[----:B------:R-:W-:Y:S02]  /*03c0*/  IMAD.MOV.U32 R2, RZ, RZ, RZ ;  /* 0x000000ffff027224 */ /* 0x000fe400078e00ff */
[----:B------:R-:W-:Y:S02]  /*03d0*/  IMAD.MOV R0, RZ, RZ, -R8 ;  /* 0x000000ffff007224 */ /* 0x000fe400078e0a08 */
        /* <DEDUP_REMOVED lines=9> */
[----:B------:R-:W-:-:S07]  /*0470*/  ISETP.GE.AND P2, PT, R0, RZ, PT ;  /* 0x000000ff0000720c */ /* 0x000fce0003f46270 */
[----:B------:R-:W-:Y:S02]  /*0480*/  @P0 IADD3 R2, R2, 0x1, RZ ;  /* 0x0000000102020810 */ /* 0x000fe40007ffe0ff */
[----:B------:R-:W-:-:S04]  /*0490*/  ISETP.GT.AND P0, PT, R51, 0x3f, PT ;  /* 0x0000003f3300780c */ /* 0x000fc80003f04270 */
[----:B------:R-:W-:Y:S01]  /*04a0*/  @!P2 IMAD.MOV R2, RZ, RZ, -R2 ;  /* 0x000000ffff02a224 */ /* 0x000fe200078e0a02 */
[----:B------:R-:W-:-:S05]  /*04b0*/  @!P1 LOP3.LUT R2, RZ, R13, RZ, 0x33, !PT ;  /* 0x0000000dff029212 */ /* 0x000fca00078e33ff */
[----:B------:R-:W-:Y:S02]  /*04c0*/  IMAD.MOV R0, RZ, RZ, -R2 ;  /* 0x000000ffff007224 */ /* 0x000fe400078e0a02 */
[----:B------:R-:W-:Y:S02]  /*04d0*/  IMAD.SHL.U32 R5, R2, 0x10, RZ ;  /* 0x0000001002057824 */ /* 0x000fe400078e00ff */
[----:B------:R-:W-:Y:S02]  /*04e0*/  IMAD R0, R13, R0, R4 ;  /* 0x000000000d007224 */ /* 0x000fe400078e0204 */
[----:B------:R-:W-:Y:S01]  /*04f0*/  @!P0 IMAD.SHL.U32 R10, R11, 0x20, RZ ;  /* 0x000000200b0a8824 */ /* 0x000fe200078e00ff */
[C---:B------:R-:W-:Y:S01]  /*0500*/  LOP3.LUT R8, R5.reuse, R72, RZ, 0xfc, !PT ;  /* 0x0000004805087212 */ /* 0x040fe200078efcff */
[----:B------:R-:W-:Y:S01]  /*0510*/  IMAD.IADD R0, R6, 0x1, R0 ;  /* 0x0000000106007824 */ /* 0x000fe200078e0200 */
[--C-:B------:R-:W-:Y:S01]  /*0520*/  LOP3.LUT R7, R5, 0x4, R72.reuse, 0xfe, !PT ;  /* 0x0000000405077812 */ /* 0x100fe200078efe48 */
[----:B------:R-:W-:Y:S01]  /*0530*/  @!P0 IMAD.SHL.U32 R9, R11, 0x40, RZ ;  /* 0x000000400b098824 */ /* 0x000fe200078e00ff */
[C-C-:B------:R-:W-:Y:S01]  /*0540*/  LOP3.LUT R6, R5.reuse, 0x8, R72.reuse, 0xfe, !PT ;  /* 0x0000000805067812 */ /* 0x140fe200078efe48 */
[----:B------:R-:W-:Y:S01]  /*0550*/  @!P0 IMAD.MOV.U32 R24, RZ, RZ, RZ ;  /* 0x000000ffff188224 */ /* 0x000fe200078e00ff */
[----:B------:R-:W-:Y:S01]  /*0560*/  LOP3.LUT R5, R5, 0xc, R72, 0xfe, !PT ;  /* 0x0000000c05057812 */ /* 0x000fe200078efe48 */
[----:B------:R-:W-:-:S02]  /*0570*/  @!P0 IMAD.MOV.U32 R26, RZ, RZ, RZ ;  /* 0x000000ffff1a8224 */ /* 0x000fc400078e00ff */
[----:B------:R-:W-:Y:S01]  /*0580*/  IMAD R4, R0, 0x40, R73 ;  /* 0x0000004000047824 */ /* 0x000fe200078e0249 */
[----:B------:R-:W-:Y:S05]  /*0590*/  @!P0 BRA `(.L_x_0) ;  /* 0x000010f000008947 */ /* 0x000fea0003800000 */
[----:B------:R-:W-:Y:S01]  /*05a0*/  IABS R23, c[0x0][0x17c] ;  /* 0x00005f0000177a13 */ /* 0x000fe20000000000 */
[----:B------:R-:W-:Y:S01]  /*05b0*/  IMAD.SHL.U32 R18, R11, 0x2, RZ ;  /* 0x000000020b127824 */ /* 0x000fe200078e00ff */
[----:B------:R-:W-:Y:S01]  /*05c0*/  IABS R22, c[0x0][0x178] ;  /* 0x00005e0000167a13 */ /* 0x000fe20000000000 */
[----:B------:R-:W-:Y:S01]  /*05d0*/  IMAD R77, R73, c[0x0][0x18c], RZ ;  /* 0x00006300494d7a24 */ /* 0x000fe200078e02ff */
[----:B------:R-:W0:Y:S01]  /*05e0*/  I2F.RP R0, R23 ;  /* 0x0000001700007306 */ /* 0x000e220000209400 */
[----:B------:R-:W-:Y:S01]  /*05f0*/  IABS R14, R6 ;  /* 0x00000006000e7213 */ /* 0x000fe20000000000 */
[----:B------:R-:W-:Y:S01]  /*0600*/  CS2R R24, SRZ ;  /* 0x0000000000187805 */ /* 0x000fe2000001ff00 */
[----:B------:R-:W-:Y:S01]  /*0610*/  IABS R16, R7 ;  /* 0x0000000700107213 */ /* 0x000fe20000000000 */
[----:B------:R-:W-:Y:S01]  /*0620*/  CS2R R26, SRZ ;  /* 0x00000000001a7805 */ /* 0x000fe2000001ff00 */
[----:B------:R-:W-:Y:S01]  /*0630*/  IABS R17, R4 ;  /* 0x0000000400117213 */ /* 0x000fe20000000000 */
[----:B------:R-:W-:Y:S01]  /*0640*/  ULDC UR4, c[0x0][0x180] ;  /* 0x0000600000047ab9 */ /* 0x000fe20000000800 */
[----:B------:R-:W-:Y:S01]  /*0650*/  IABS R20, R8 ;  /* 0x0000000800147213 */ /* 0x000fe20000000000 */
[----:B------:R-:W1:Y:S01]  /*0660*/  I2F.RP R9, R22 ;  /* 0x0000001600097306 */ /* 0x000e620000209400 */
[----:B------:R-:W-:-:S02]  /*0670*/  LOP3.LUT R71, R72, 0x4, RZ, 0xfc, !PT ;  /* 0x0000000448477812 */ /* 0x000fc400078efcff */
[C---:B------:R-:W-:Y:S02]  /*0680*/  LOP3.LUT R70, R72.reuse, 0x8, RZ, 0xfc, !PT ;  /* 0x0000000848467812 */ /* 0x040fe400078efcff */
[C---:B------:R-:W-:Y:S01]  /*0690*/  LOP3.LUT R69, R72.reuse, 0xc, RZ, 0xfc, !PT ;  /* 0x0000000c48457812 */ /* 0x040fe200078efcff */
[----:B------:R-:W-:Y:S01]  /*06a0*/  IMAD R50, R71, c[0x0][0x188], RZ ;  /* 0x0000620047327a24 */ /* 0x000fe200078e02ff */
[C---:B------:R-:W-:Y:S01]  /*06b0*/  LOP3.LUT R68, R72.reuse, 0x10, RZ, 0xfc, !PT ;  /* 0x0000001048447812 */ /* 0x040fe200078efcff */
[----:B0-----:R-:W0:Y:S01]  /*06c0*/  MUFU.RCP R0, R0 ;  /* 0x0000000000007308 */ /* 0x001e220000001000 */
[C---:B------:R-:W-:Y:S01]  /*06d0*/  LOP3.LUT R67, R72.reuse, 0x14, RZ, 0xfc, !PT ;  /* 0x0000001448437812 */ /* 0x040fe200078efcff */
[----:B------:R-:W-:Y:S01]  /*06e0*/  IMAD R48, R69, c[0x0][0x188], RZ ;  /* 0x0000620045307a24 */ /* 0x000fe200078e02ff */
[----:B------:R-:W-:Y:S01]  /*06f0*/  LOP3.LUT R66, R72, 0x18, RZ, 0xfc, !PT ;  /* 0x0000001848427812 */ /* 0x000fe200078efcff */
[----:B------:R-:W-:Y:S01]  /*0700*/  IMAD R47, R68, c[0x0][0x188], RZ ;  /* 0x00006200442f7a24 */ /* 0x000fe200078e02ff */
[C---:B------:R-:W-:Y:S01]  /*0710*/  LOP3.LUT R65, R72.reuse, 0x1c, RZ, 0xfc, !PT ;  /* 0x0000001c48417812 */ /* 0x040fe200078efcff */
[----:B------:R-:W-:Y:S01]  /*0720*/  IMAD R46, R67, c[0x0][0x188], RZ ;  /* 0x00006200432e7a24 */ /* 0x000fe200078e02ff */
[C---:B------:R-:W-:Y:S01]  /*0730*/  LOP3.LUT R64, R72.reuse, 0x20, RZ, 0xfc, !PT ;  /* 0x0000002048407812 */ /* 0x040fe200078efcff */
[----:B-1----:R-:W1:Y:S01]  /*0740*/  MUFU.RCP R9, R9 ;  /* 0x0000000900097308 */ /* 0x002e620000001000 */
[C---:B------:R-:W-:Y:S01]  /*0750*/  LOP3.LUT R63, R72.reuse, 0x24, RZ, 0xfc, !PT ;  /* 0x00000024483f7812 */ /* 0x040fe200078efcff */
[----:B------:R-:W-:Y:S01]  /*0760*/  IMAD R44, R65, c[0x0][0x188], RZ ;  /* 0x00006200412c7a24 */ /* 0x000fe200078e02ff */
[----:B------:R-:W-:Y:S01]  /*0770*/  LOP3.LUT R62, R72, 0x28, RZ, 0xfc, !PT ;  /* 0x00000028483e7812 */ /* 0x000fe200078efcff */
[----:B------:R-:W-:Y:S01]  /*0780*/  IMAD R43, R64, c[0x0][0x188], RZ ;  /* 0x00006200402b7a24 */ /* 0x000fe200078e02ff */
[C---:B------:R-:W-:Y:S01]  /*0790*/  LOP3.LUT R61, R72.reuse, 0x2c, RZ, 0xfc, !PT ;  /* 0x0000002c483d7812 */ /* 0x040fe200078efcff */
[----:B------:R-:W-:Y:S01]  /*07a0*/  IMAD R42, R63, c[0x0][0x188], RZ ;  /* 0x000062003f2a7a24 */ /* 0x000fe200078e02ff */
[----:B------:R-:W-:Y:S01]  /*07b0*/  LOP3.LUT R60, R72, 0x30, RZ, 0xfc, !PT ;  /* 0x00000030483c7812 */ /* 0x000fe200078efcff */
[----:B------:R-:W-:Y:S01]  /*07c0*/  IMAD R41, R62, c[0x0][0x188], RZ ;  /* 0x000062003e297a24 */ /* 0x000fe200078e02ff */
[----:B0-----:R-:W-:Y:S01]  /*07d0*/  IADD3 R2, R0, 0xffffffe, RZ ;  /* 0x0ffffffe00027810 */ /* 0x001fe20007ffe0ff */
[----:B------:R-:W-:Y:S01]  /*07e0*/  IMAD R40, R61, c[0x0][0x188], RZ ;  /* 0x000062003d287a24 */ /* 0x000fe200078e02ff */
[----:B------:R-:W-:Y:S01]  /*07f0*/  LOP3.LUT R59, R72, 0x34, RZ, 0xfc, !PT ;  /* 0x00000034483b7812 */ /* 0x000fe200078efcff */
[----:B------:R-:W-:Y:S01]  /*0800*/  IMAD R39, R60, c[0x0][0x188], RZ ;  /* 0x000062003c277a24 */ /* 0x000fe200078e02ff */
[----:B------:R0:W2:Y:S01]  /*0810*/  F2I.FTZ.U32.TRUNC.NTZ R3, R2 ;  /* 0x0000000200037305 */ /* 0x0000a2000021f000 */
[----:B------:R-:W-:Y:S01]  /*0820*/  LOP3.LUT R58, R72, 0x38, RZ, 0xfc, !PT ;  /* 0x00000038483a7812 */ /* 0x000fe200078efcff */
[----:B------:R-:W-:Y:S01]  /*0830*/  IMAD R45, R66, c[0x0][0x188], RZ ;  /* 0x00006200422d7a24 */ /* 0x000fe200078e02ff */
[----:B-1----:R-:W-:Y:S01]  /*0840*/  IADD3 R12, R9, 0xffffffe, RZ ;  /* 0x0ffffffe090c7810 */ /* 0x002fe20007ffe0ff */
[----:B------:R-:W-:-:S02]  /*0850*/  IMAD R38, R59, c[0x0][0x188], RZ ;  /* 0x000062003b267a24 */ /* 0x000fc400078e02ff */
[----:B------:R-:W-:Y:S02]  /*0860*/  IMAD R37, R58, c[0x0][0x188], RZ ;  /* 0x000062003a257a24 */ /* 0x000fe400078e02ff */
[----:B------:R1:W3:Y:S01]  /*0870*/  F2I.FTZ.U32.TRUNC.NTZ R13, R12 ;  /* 0x0000000c000d7305 */ /* 0x0002e2000021f000 */
[----:B0-----:R-:W-:Y:S02]  /*0880*/  IMAD.MOV.U32 R2, RZ, RZ, RZ ;  /* 0x000000ffff027224 */ /* 0x001fe400078e00ff */
[----:B------:R-:W-:Y:S02]  /*0890*/  IMAD R49, R70, c[0x0][0x188], RZ ;  /* 0x0000620046317a24 */ /* 0x000fe400078e02ff */
[----:B--2---:R-:W-:Y:S02]  /*08a0*/  IMAD.MOV R10, RZ, RZ, -R3 ;  /* 0x000000ffff0a7224 */ /* 0x004fe400078e0a03 */
[----:B-1----:R-:W-:Y:S02]  /*08b0*/  IMAD.MOV.U32 R12, RZ, RZ, RZ ;  /* 0x000000ffff0c7224 */ /* 0x002fe400078e00ff */
[----:B------:R-:W-:Y:S01]  /*08c0*/  IMAD R15, R10, R23, RZ ;  /* 0x000000170a0f7224 */ /* 0x000fe200078e02ff */
[----:B------:R-:W-:-:S03]  /*08d0*/  IABS R10, R5 ;  /* 0x00000005000a7213 */ /* 0x000fc60000000000 */
[----:B------:R-:W-:-:S04]  /*08e0*/  IMAD.HI.U32 R3, R3, R15, R2 ;  /* 0x0000000f03037227 */ /* 0x000fc800078e0002 */
[----:B---3--:R-:W-:Y:S02]  /*08f0*/  IMAD.MOV R9, RZ, RZ, -R13 ;  /* 0x000000ffff097224 */ /* 0x008fe400078e0a0d */
[----:B------:R-:W-:-:S04]  /*0900*/  IMAD.HI.U32 R0, R3, R10, RZ ;  /* 0x0000000a03007227 */ /* 0x000fc800078e00ff */
[----:B------:R-:W-:Y:S02]  /*0910*/  IMAD R9, R9, R22, RZ ;  /* 0x0000001609097224 */ /* 0x000fe400078e02ff */
[----:B------:R-:W-:-:S04]  /*0920*/  IMAD.HI.U32 R2, R3, R14, RZ ;  /* 0x0000000e03027227 */ /* 0x000fc800078e00ff */
[----:B------:R-:W-:Y:S02]  /*0930*/  IMAD.MOV R0, RZ, RZ, -R0 ;  /* 0x000000ffff007224 */ /* 0x000fe400078e0a00 */
[----:B------:R-:W-:-:S04]  /*0940*/  IMAD.HI.U32 R13, R13, R9, R12 ;  /* 0x000000090d0d7227 */ /* 0x000fc800078e000c */
[----:B------:R-:W-:Y:S02]  /*0950*/  IMAD.MOV R2, RZ, RZ, -R2 ;  /* 0x000000ffff027224 */ /* 0x000fe400078e0a02 */
[----:B------:R-:W-:Y:S01]  /*0960*/  IMAD R12, R23, R0, R10 ;  /* 0x00000000170c7224 */ /* 0x000fe200078e020a */
[----:B------:R-:W-:Y:S01]  /*0970*/  LOP3.LUT R0, R11, 0xc0, RZ, 0xc0, !PT ;  /* 0x000000c00b007812 */ /* 0x000fe200078ec0ff */
[----:B------:R-:W-:-:S03]  /*0980*/  IMAD.HI.U32 R9, R3, R16, RZ ;  /* 0x0000001003097227 */ /* 0x000fc600078e00ff */
[C---:B------:R-:W-:Y:S01]  /*0990*/  ISETP.GT.U32.AND P0, PT, R23.reuse, R12, PT ;  /* 0x0000000c1700720c */ /* 0x040fe20003f04070 */
[----:B------:R-:W-:Y:S01]  /*09a0*/  IMAD R14, R23, R2, R14 ;  /* 0x00000002170e7224 */ /* 0x000fe200078e020e */
[----:B------:R-:W-:Y:S01]  /*09b0*/  LOP3.LUT R2, R11, 0x7, RZ, 0xc0, !PT ;  /* 0x000000070b027812 */ /* 0x000fe200078ec0ff */
[----:B------:R-:W-:Y:S02]  /*09c0*/  IMAD.MOV R9, RZ, RZ, -R9 ;  /* 0x000000ffff097224 */ /* 0x000fe400078e0a09 */
[----:B------:R-:W-:Y:S01]  /*09d0*/  IMAD.HI.U32 R13, R13, R17, RZ ;  /* 0x000000110d0d7227 */ /* 0x000fe200078e00ff */
[----:B------:R-:W-:-:S03]  /*09e0*/  ISETP.GT.U32.AND P1, PT, R23, R14, PT ;  /* 0x0000000e1700720c */ /* 0x000fc60003f24070 */
[----:B------:R-:W-:Y:S02]  /*09f0*/  IMAD R15, R23, R9, R16 ;  /* 0x00000009170f7224 */ /* 0x000fe400078e0210 */
[----:B------:R-:W-:-:S03]  /*0a00*/  IMAD.HI.U32 R3, R3, R20, RZ ;  /* 0x0000001403037227 */ /* 0x000fc600078e00ff */
[----:B------:R-:W-:Y:S01]  /*0a10*/  ISETP.GT.U32.AND P2, PT, R23, R15, PT ;  /* 0x0000000f1700720c */ /* 0x000fe20003f44070 */
[----:B------:R-:W-:Y:S01]  /*0a20*/  @!P0 IMAD.IADD R12, R12, 0x1, -R23 ;  /* 0x000000010c0c8824 */ /* 0x000fe200078e0a17 */
[----:B------:R-:W-:Y:S01]  /*0a30*/  ISETP.GE.AND P0, PT, R5, RZ, PT ;  /* 0x000000ff0500720c */ /* 0x000fe20003f06270 */
[----:B------:R-:W-:Y:S02]  /*0a40*/  IMAD.MOV R9, RZ, RZ, -R13 ;  /* 0x000000ffff097224 */ /* 0x000fe400078e0a0d */
[----:B------:R-:W-:Y:S01]  /*0a50*/  @!P1 IMAD.IADD R14, R14, 0x1, -R23 ;  /* 0x000000010e0e9824 */ /* 0x000fe200078e0a17 */
[C---:B------:R-:W-:Y:S01]  /*0a60*/  ISETP.GT.U32.AND P1, PT, R23.reuse, R12, PT ;  /* 0x0000000c1700720c */ /* 0x040fe20003f24070 */
[----:B------:R-:W-:Y:S01]  /*0a70*/  IMAD.MOV R16, RZ, RZ, -R3 ;  /* 0x000000ffff107224 */ /* 0x000fe200078e0a03 */
[----:B------:R-:W-:Y:S01]  /*0a80*/  LOP3.LUT R3, R18, 0x10, RZ, 0xc0, !PT ;  /* 0x0000001012037812 */ /* 0x000fe200078ec0ff */
[----:B------:R-:W-:Y:S01]  /*0a90*/  IMAD R17, R22, R9, R17 ;  /* 0x0000000916117224 */ /* 0x000fe200078e0211 */
[C---:B------:R-:W-:Y:S01]  /*0aa0*/  ISETP.GT.U32.AND P6, PT, R23.reuse, R14, PT ;  /* 0x0000000e1700720c */ /* 0x040fe20003fc4070 */
[----:B------:R-:W-:Y:S01]  /*0ab0*/  IMAD R16, R23, R16, R20 ;  /* 0x0000001017107224 */ /* 0x000fe200078e0214 */
[----:B------:R-:W-:Y:S01]  /*0ac0*/  LEA.HI R3, R0, R3, RZ, 0x1f ;  /* 0x0000000300037211 */ /* 0x000fe200078ff8ff */
[--C-:B------:R-:W-:Y:S01]  /*0ad0*/  @!P2 IMAD.IADD R15, R15, 0x1, -R23.reuse ;  /* 0x000000010f0fa824 */ /* 0x100fe200078e0a17 */
[----:B------:R-:W-:Y:S01]  /*0ae0*/  ISETP.GT.U32.AND P4, PT, R22, R17, PT ;  /* 0x000000111600720c */ /* 0x000fe20003f84070 */
[C---:B------:R-:W-:Y:S01]  /*0af0*/  IMAD.SHL.U32 R13, R2.reuse, 0x80, RZ ;  /* 0x00000080020d7824 */ /* 0x040fe200078e00ff */
[C---:B------:R-:W-:Y:S01]  /*0b00*/  ISETP.GT.U32.AND P3, PT, R23.reuse, R16, PT ;  /* 0x000000101700720c */ /* 0x040fe20003f64070 */
[----:B------:R-:W-:Y:S01]  /*0b10*/  IMAD.SHL.U32 R19, R2, 0x10, RZ ;  /* 0x0000001002137824 */ /* 0x000fe200078e00ff */
[----:B------:R-:W-:Y:S01]  /*0b20*/  ISETP.GT.U32.AND P5, PT, R23, R15, PT ;  /* 0x0000000f1700720c */ /* 0x000fe20003fa4070 */
[----:B------:R-:W-:Y:S01]  /*0b30*/  @!P1 IMAD.IADD R12, R12, 0x1, -R23 ;  /* 0x000000010c0c9824 */ /* 0x000fe200078e0a17 */
[----:B------:R-:W-:Y:S01]  /*0b40*/  ISETP.GE.AND P1, PT, R7, RZ, PT ;  /* 0x000000ff0700720c */ /* 0x000fe20003f26270 */
[----:B------:R-:W-:Y:S01]  /*0b50*/  IMAD.IADD R2, R13, 0x1, R19 ;  /* 0x000000010d027824 */ /* 0x000fe200078e0213 */
[----:B------:R-:W-:Y:S01]  /*0b60*/  ISETP.GE.AND P2, PT, R6, RZ, PT ;  /* 0x000000ff0600720c */ /* 0x000fe20003f46270 */
[----:B------:R-:W-:Y:S01]  /*0b70*/  @!P0 IMAD.MOV R12, RZ, RZ, -R12 ;  /* 0x000000ffff0c8224 */ /* 0x000fe200078e0a0c */
[----:B------:R-:W-:Y:S01]  /*0b80*/  ISETP.NE.AND P0, PT, RZ, c[0x0][0x178], PT ;  /* 0x00005e00ff007a0c */ /* 0x000fe20003f05270 */
[--C-:B------:R-:W-:Y:S01]  /*0b90*/  @!P6 IMAD.IADD R14, R14, 0x1, -R23.reuse ;  /* 0x000000010e0ee824 */ /* 0x100fe200078e0a17 */
[----:B------:R-:W-:Y:S01]  /*0ba0*/  ISETP.GE.AND P6, PT, R8, RZ, PT ;  /* 0x000000ff0800720c */ /* 0x000fe20003fc6270 */
[----:B------:R-:W-:Y:S01]  /*0bb0*/  @!P4 IMAD.IADD R17, R17, 0x1, -R22 ;  /* 0x000000011111c824 */ /* 0x000fe200078e0a16 */
[----:B------:R-:W-:Y:S01]  /*0bc0*/  LOP3.LUT R21, R2, R3, RZ, 0x3c, !PT ;  /* 0x0000000302157212 */ /* 0x000fe200078e3cff */
[--C-:B------:R-:W-:Y:S01]  /*0bd0*/  @!P3 IMAD.IADD R16, R16, 0x1, -R23.reuse ;  /* 0x000000011010b824 */ /* 0x100fe200078e0a17 */
[----:B------:R-:W-:Y:S01]  /*0be0*/  LOP3.LUT R19, R19, 0x30, R18, 0x78, !PT ;  /* 0x0000003013137812 */ /* 0x000fe200078e7812 */
[----:B------:R-:W-:Y:S01]  /*0bf0*/  @!P5 IMAD.IADD R15, R15, 0x1, -R23 ;  /* 0x000000010f0fd824 */ /* 0x000fe200078e0a17 */
[----:B------:R-:W-:Y:S01]  /*0c00*/  ISETP.GT.U32.AND P3, PT, R22, R17, PT ;  /* 0x000000111600720c */ /* 0x000fe20003f64070 */
[----:B------:R-:W-:Y:S01]  /*0c10*/  IMAD.SHL.U32 R9, R11, 0x40, RZ ;  /* 0x000000400b097824 */ /* 0x000fe200078e00ff */
[----:B------:R-:W-:Y:S01]  /*0c20*/  ISETP.GT.U32.AND P4, PT, R23, R16, PT ;  /* 0x000000101700720c */ /* 0x000fe20003f84070 */
[----:B------:R-:W-:Y:S01]  /*0c30*/  @!P1 IMAD.MOV R15, RZ, RZ, -R15 ;  /* 0x000000ffff0f9224 */ /* 0x000fe200078e0a0f */
[----:B------:R-:W-:Y:S01]  /*0c40*/  ISETP.GE.AND P1, PT, R4, RZ, PT ;  /* 0x000000ff0400720c */ /* 0x000fe20003f26270 */
[----:B------:R-:W-:Y:S01]  /*0c50*/  IMAD.SHL.U32 R10, R11, 0x20, RZ ;  /* 0x000000200b0a7824 */ /* 0x000fe200078e00ff */
[----:B------:R-:W-:Y:S01]  /*0c60*/  SHF.R.U32.HI R3, RZ, 0x2, R0 ;  /* 0x00000002ff037819 */ /* 0x000fe20000011600 */
[----:B------:R-:W-:Y:S01]  /*0c70*/  @!P2 IMAD.MOV R14, RZ, RZ, -R14 ;  /* 0x000000ffff0ea224 */ /* 0x000fe200078e0a0e */
[----:B------:R-:W-:-:S02]  /*0c80*/  SHF.R.S32.HI R2, RZ, 0x1f, R51 ;  /* 0x0000001fff027819 */ /* 0x000fc40000011433 */
[----:B------:R-:W-:Y:S02]  /*0c90*/  LOP3.LUT R0, R9, 0x400, RZ, 0xc0, !PT ;  /* 0x0000040009007812 */ /* 0x000fe400078ec0ff */
[----:B------:R-:W-:Y:S01]  /*0ca0*/  LOP3.LUT R20, R19, 0x400, R10, 0xf8, !PT ;  /* 0x0000040013147812 */ /* 0x000fe200078ef80a */
[----:B------:R-:W-:Y:S01]  /*0cb0*/  @!P3 IMAD.IADD R17, R17, 0x1, -R22 ;  /* 0x000000011111b824 */ /* 0x000fe200078e0a16 */
[----:B------:R-:W-:Y:S01]  /*0cc0*/  LEA.HI R51, R2, R51, RZ, 0x6 ;  /* 0x0000003302337211 */ /* 0x000fe200078f30ff */
[----:B------:R-:W-:Y:S01]  /*0cd0*/  @!P4 IMAD.IADD R16, R16, 0x1, -R23 ;  /* 0x000000011010c824 */ /* 0x000fe200078e0a17 */
[----:B------:R-:W-:Y:S01]  /*0ce0*/  ISETP.NE.AND P3, PT, RZ, c[0x0][0x17c], PT ;  /* 0x00005f00ff007a0c */ /* 0x000fe20003f65270 */
[----:B------:R-:W-:Y:S01]  /*0cf0*/  @!P1 IMAD.MOV R17, RZ, RZ, -R17 ;  /* 0x000000ffff119224 */ /* 0x000fe200078e0a11 */
[----:B------:R-:W-:Y:S01]  /*0d00*/  @!P0 LOP3.LUT R17, RZ, c[0x0][0x178], RZ, 0x33, !PT ;  /* 0x00005e00ff118a12 */ /* 0x000fe200078e33ff */
[----:B------:R-:W-:Y:S01]  /*0d10*/  IMAD.IADD R2, R0, 0x1, R21 ;  /* 0x0000000100027824 */ /* 0x000fe200078e0215 */
[----:B------:R-:W-:Y:S01]  /*0d20*/  LOP3.LUT R0, R20, R13, RZ, 0xfc, !PT ;  /* 0x0000000d14007212 */ /* 0x000fe200078efcff */
[----:B------:R-:W-:Y:S01]  /*0d30*/  @!P6 IMAD.MOV R16, RZ, RZ, -R16 ;  /* 0x000000ffff10e224 */ /* 0x000fe200078e0a10 */
[----:B------:R-:W-:Y:S01]  /*0d40*/  LOP3.LUT R13, RZ, c[0x0][0x17c], RZ, 0x33, !PT ;  /* 0x00005f00ff0d7a12 */ /* 0x000fe200078e33ff */
[----:B------:R-:W-:Y:S01]  /*0d50*/  IMAD R17, R17, c[0x0][0x184], RZ ;  /* 0x0000610011117a24 */ /* 0x000fe200078e02ff */
[----:B------:R-:W-:-:S02]  /*0d60*/  LOP3.LUT R3, R3, 0x1fe, R18, 0x78, !PT ;  /* 0x000001fe03037812 */ /* 0x000fc400078e7812 */
[C---:B------:R-:W-:Y:S02]  /*0d70*/  SEL R54, R13.reuse, R12, !P3 ;  /* 0x0000000c0d367207 */ /* 0x040fe40005800000 */
[C---:B------:R-:W-:Y:S01]  /*0d80*/  SEL R55, R13.reuse, R14, !P3 ;  /* 0x0000000e0d377207 */ /* 0x040fe20005800000 */
[----:B------:R-:W-:Y:S01]  /*0d90*/  IMAD.MOV.U32 R14, RZ, RZ, c[0x0][0x18c] ;  /* 0x00006300ff0e7624 */ /* 0x000fe200078e00ff */
[C---:B------:R-:W-:Y:S01]  /*0da0*/  SEL R56, R13.reuse, R15, !P3 ;  /* 0x0000000f0d387207 */ /* 0x040fe20005800000 */
[----:B------:R-:W-:Y:S01]  /*0db0*/  IMAD.MOV.U32 R15, RZ, RZ, c[0x0][0x188] ;  /* 0x00006200ff0f7624 */ /* 0x000fe200078e00ff */
[----:B------:R-:W-:Y:S01]  /*0dc0*/  SEL R57, R13, R16, !P3 ;  /* 0x000000100d397207 */ /* 0x000fe20005800000 */
[C---:B------:R-:W-:Y:S01]  /*0dd0*/  IMAD R13, R72.reuse, c[0x0][0x188], RZ ;  /* 0x00006200480d7a24 */ /* 0x040fe200078e02ff */
[----:B------:R-:W-:Y:S01]  /*0de0*/  LOP3.LUT R12, R72, 0x3c, RZ, 0xfc, !PT ;  /* 0x0000003c480c7812 */ /* 0x000fe200078efcff */
[----:B------:R-:W-:Y:S01]  /*0df0*/  IMAD.SHL.U32 R14, R14, 0x40, RZ ;  /* 0x000000400e0e7824 */ /* 0x000fe200078e00ff */
[----:B------:R-:W-:Y:S01]  /*0e00*/  LEA R76, P2, R77, c[0x0][0x168], 0x1 ;  /* 0x00005a004d4c7a11 */ /* 0x000fe200078408ff */
[----:B------:R-:W-:Y:S01]  /*0e10*/  IMAD.SHL.U32 R15, R15, 0x40, RZ ;  /* 0x000000400f0f7824 */ /* 0x000fe200078e00ff */
[----:B------:R-:W-:Y:S01]  /*0e20*/  LEA R74, P0, R17, c[0x0][0x160], 0x1 ;  /* 0x00005800114a7a11 */ /* 0x000fe200078008ff */
[----:B------:R-:W-:Y:S01]  /*0e30*/  IMAD R36, R12, c[0x0][0x188], RZ ;  /* 0x000062000c247a24 */ /* 0x000fe200078e02ff */
[----:B------:R-:W-:Y:S01]  /*0e40*/  SHF.R.S32.HI R51, RZ, 0x6, R51 ;  /* 0x00000006ff337819 */ /* 0x000fe20000011433 */
[----:B------:R-:W-:Y:S01]  /*0e50*/  IMAD R54, R54, c[0x0][0x190], RZ ;  /* 0x0000640036367a24 */ /* 0x000fe200078e02ff */
[----:B------:R-:W-:Y:S01]  /*0e60*/  LEA.HI.X.SX32 R77, R77, c[0x0][0x16c], 0x1, P2 ;  /* 0x00005b004d4d7a11 */ /* 0x000fe200010f0eff */
[----:B------:R-:W-:Y:S01]  /*0e70*/  IMAD R55, R55, c[0x0][0x190], RZ ;  /* 0x0000640037377a24 */ /* 0x000fe200078e02ff */
[----:B------:R-:W-:Y:S01]  /*0e80*/  LOP3.LUT R52, R3, 0x40, RZ, 0x3c, !PT ;  /* 0x0000004003347812 */ /* 0x000fe200078e3cff */
[----:B------:R-:W-:Y:S01]  /*0e90*/  IMAD R56, R56, c[0x0][0x190], RZ ;  /* 0x0000640038387a24 */ /* 0x000fe200078e02ff */
[----:B------:R-:W-:Y:S01]  /*0ea0*/  LOP3.LUT R53, R0, 0x40, RZ, 0x3c, !PT ;  /* 0x0000004000357812 */ /* 0x000fe200078e3cff */
[----:B------:R-:W-:Y:S01]  /*0eb0*/  IMAD R57, R57, c[0x0][0x190], RZ ;  /* 0x0000640039397a24 */ /* 0x000fe200078e02ff */
[----:B------:R-:W-:-:S04]  /*0ec0*/  LEA.HI.X.SX32 R75, R17, c[0x0][0x164], 0x1, P0 ;  /* 0x00005900114b7a11 */ /* 0x000fc800000f0eff */
.L_x_1:
[----:B------:R-:W-:Y:S01]  /*0ed0*/  ISETP.GE.AND P1, PT, R71, UR4, PT ;  /* 0x0000000447007c0c */ /* 0x000fe2000bf26270 */
[----:B------:R-:W-:Y:S01]  /*0ee0*/  IMAD.WIDE R20, R50, 0x2, R74 ;  /* 0x0000000232147825 */ /* 0x000fe200078e024a */
[----:B------:R-:W-:-:S02]  /*0ef0*/  ISETP.GE.AND P2, PT, R70, UR4, PT ;  /* 0x0000000446007c0c */ /* 0x000fc4000bf46270 */
[----:B------:R-:W-:Y:S01]  /*0f00*/  ISETP.GE.AND P3, PT, R69, UR4, PT ;  /* 0x0000000445007c0c */ /* 0x000fe2000bf66270 */
[----:B------:R-:W-:Y:S01]  /*0f10*/  IMAD.WIDE R30, R49, 0x2, R74 ;  /* 0x00000002311e7825 */ /* 0x000fe200078e024a */
[----:B------:R-:W-:Y:S02]  /*0f20*/  ISETP.GE.AND P0, PT, R72, UR4, PT ;  /* 0x0000000448007c0c */ /* 0x000fe4000bf06270 */
[----:B------:R-:W-:Y:S01]  /*0f30*/  PRMT R79, RZ, 0x7610, R79 ;  /* 0x00007610ff4f7816 */ /* 0x000fe2000000004f */
[----:B------:R-:W-:Y:S01]  /*0f40*/  IMAD.WIDE R34, R48, 0x2, R74 ;  /* 0x0000000230227825 */ /* 0x000fe200078e024a */
[----:B------:R-:W-:Y:S02]  /*0f50*/  PRMT R80, RZ, 0x7610, R80 ;  /* 0x00007610ff507816 */ /* 0x000fe40000000050 */
[----:B------:R-:W-:Y:S01]  /*0f60*/  PRMT R78, RZ, 0x7610, R78 ;  /* 0x00007610ff4e7816 */ /* 0x000fe2000000004e */
[----:B------:R-:W-:Y:S01]  /*0f70*/  IMAD.WIDE R18, R13, 0x2, R74 ;  /* 0x000000020d127825 */ /* 0x000fe200078e024a */
[----:B------:R0:W2:Y:S01]  /*0f80*/  @!P1 LDG.E.U16 R79, [R20.64] ;  /* 0x00000006144f9981 */ /* 0x0000a2000c1e1500 */
[----:B------:R-:W-:-:S02]  /*0f90*/  PRMT R82, RZ, 0x7610, R82 ;  /* 0x00007610ff527816 */ /* 0x000fc40000000052 */
[----:B------:R-:W-:Y:S01]  /*0fa0*/  ISETP.GE.AND P1, PT, R67, UR4, PT ;  /* 0x0000000443007c0c */ /* 0x000fe2000bf26270 */
[----:B------:R1:W3:Y:S01]  /*0fb0*/  @!P2 LDG.E.U16 R80, [R30.64] ;  /* 0x000000061e50a981 */ /* 0x0002e2000c1e1500 */
[----:B------:R-:W-:-:S03]  /*0fc0*/  ISETP.GE.AND P2, PT, R66, UR4, PT ;  /* 0x0000000442007c0c */ /* 0x000fc6000bf46270 */
[----:B------:R4:W5:Y:S01]  /*0fd0*/  @!P3 LDG.E.U16 R78, [R34.64] ;  /* 0x00000006224eb981 */ /* 0x000962000c1e1500 */
[----:B------:R-:W-:Y:S01]  /*0fe0*/  ISETP.GE.AND P3, PT, R65, UR4, PT ;  /* 0x0000000441007c0c */ /* 0x000fe2000bf66270 */
[----:B------:R-:W-:Y:S01]  /*0ff0*/  IMAD.WIDE R28, R46, 0x2, R74 ;  /* 0x000000022e1c7825 */ /* 0x000fe200078e024a */
[----:B------:R-:W-:Y:S01]  /*1000*/  PRMT R17, RZ, 0x7610, R17 ;  /* 0x00007610ff117816 */ /* 0x000fe20000000011 */
[----:B------:R0:W2:Y:S01]  /*1010*/  @!P0 LDG.E.U16 R82, [R18.64] ;  /* 0x0000000612528981 */ /* 0x0000a2000c1e1500 */
[----:B------:R-:W-:Y:S01]  /*1020*/  ISETP.GE.AND P0, PT, R68, UR4, PT ;  /* 0x0000000444007c0c */ /* 0x000fe2000bf06270 */
[----:B------:R-:W-:Y:S01]  /*1030*/  IMAD.WIDE R32, R45, 0x2, R74 ;  /* 0x000000022d207825 */ /* 0x000fe200078e024a */
[----:B------:R-:W-:Y:S02]  /*1040*/  PRMT R16, RZ, 0x7610, R16 ;  /* 0x00007610ff107816 */ /* 0x000fe40000000010 */
[----:B------:R1:W5:Y:S01]  /*1050*/  @!P1 LDG.E.U16 R17, [R28.64] ;  /* 0x000000061c119981 */ /* 0x000362000c1e1500 */
[----:B------:R-:W-:Y:S01]  /*1060*/  IMAD.WIDE R86, R44, 0x2, R74 ;  /* 0x000000022c567825 */ /* 0x000fe200078e024a */
[----:B0-----:R-:W-:-:S02]  /*1070*/  PRMT R18, RZ, 0x7610, R18 ;  /* 0x00007610ff127816 */ /* 0x001fc40000000012 */
[----:B------:R-:W-:Y:S01]  /*1080*/  PRMT R19, RZ, 0x7610, R19 ;  /* 0x00007610ff137816 */ /* 0x000fe20000000013 */
[----:B------:R-:W-:Y:S01]  /*1090*/  IMAD.WIDE R22, R47, 0x2, R74 ;  /* 0x000000022f167825 */ /* 0x000fe200078e024a */
[----:B------:R-:W-:Y:S02]  /*10a0*/  ISETP.GE.AND P1, PT, R64, UR4, PT ;  /* 0x0000000440007c0c */ /* 0x000fe4000bf26270 */
[----:B------:R0:W5:Y:S01]  /*10b0*/  @!P2 LDG.E.U16 R18, [R32.64] ;  /* 0x000000062012a981 */ /* 0x000162000c1e1500 */
[----:B------:R-:W-:-:S03]  /*10c0*/  ISETP.GE.AND P2, PT, R63, UR4, PT ;  /* 0x000000043f007c0c */ /* 0x000fc6000bf46270 */
[----:B------:R0:W5:Y:S01]  /*10d0*/  @!P3 LDG.E.U16 R19, [R86.64] ;  /* 0x000000065613b981 */ /* 0x000162000c1e1500 */
[----:B------:R-:W-:Y:S01]  /*10e0*/  ISETP.GE.AND P3, PT, R62, UR4, PT ;  /* 0x000000043e007c0c */ /* 0x000fe2000bf66270 */
[----:B----4-:R-:W-:Y:S01]  /*10f0*/  IMAD.WIDE R34, R43, 0x2, R74 ;  /* 0x000000022b227825 */ /* 0x010fe200078e024a */
[----:B------:R-:W-:Y:S01]  /*1100*/  PRMT R20, RZ, 0x7610, R20 ;  /* 0x00007610ff147816 */ /* 0x000fe20000000014 */
[----:B------:R4:W5:Y:S01]  /*1110*/  @!P0 LDG.E.U16 R16, [R22.64] ;  /* 0x0000000616108981 */ /* 0x000962000c1e1500 */
[----:B------:R-:W-:Y:S01]  /*1120*/  PRMT R21, RZ, 0x7610, R21 ;  /* 0x00007610ff157816 */ /* 0x000fe20000000015 */
[--C-:B-1----:R-:W-:Y:S01]  /*1130*/  IMAD.WIDE R30, R42, 0x2, R74.reuse ;  /* 0x000000022a1e7825 */ /* 0x102fe200078e024a */
[----:B------:R-:W-:Y:S02]  /*1140*/  ISETP.GE.AND P4, PT, R61, UR4, PT ;  /* 0x000000043d007c0c */ /* 0x000fe4000bf86270 */
[----:B------:R1:W5:Y:S01]  /*1150*/  @!P1 LDG.E.U16 R20, [R34.64] ;  /* 0x0000000622149981 */ /* 0x000362000c1e1500 */
[----:B------:R-:W-:Y:S01]  /*1160*/  IMAD.WIDE R84, R41, 0x2, R74 ;  /* 0x0000000229547825 */ /* 0x000fe200078e024a */
[----:B----4-:R-:W-:-:S02]  /*1170*/  PRMT R22, RZ, 0x7610, R22 ;  /* 0x00007610ff167816 */ /* 0x010fc40000000016 */
[----:B------:R4:W5:Y:S01]  /*1180*/  @!P2 LDG.E.U16 R21, [R30.64] ;  /* 0x000000061e15a981 */ /* 0x000962000c1e1500 */
[----:B------:R-:W-:Y:S02]  /*1190*/  ISETP.GE.AND P0, PT, R60, UR4, PT ;  /* 0x000000043c007c0c */ /* 0x000fe4000bf06270 */
[----:B------:R-:W-:Y:S01]  /*11a0*/  ISETP.GE.AND P1, PT, R59, UR4, PT ;  /* 0x000000043b007c0c */ /* 0x000fe2000bf26270 */
[----:B------:R4:W5:Y:S01]  /*11b0*/  @!P3 LDG.E.U16 R22, [R84.64] ;  /* 0x000000065416b981 */ /* 0x000962000c1e1500 */
[----:B------:R-:W-:Y:S02]  /*11c0*/  ISETP.GE.AND P2, PT, R58, UR4, PT ;  /* 0x000000043a007c0c */ /* 0x000fe4000bf46270 */
[----:B------:R-:W-:Y:S01]  /*11d0*/  ISETP.GE.AND P3, PT, R12, UR4, PT ;  /* 0x000000040c007c0c */ /* 0x000fe2000bf66270 */
[----:B------:R-:W-:Y:S01]  /*11e0*/  IMAD.WIDE R88, R40, 0x2, R74 ;  /* 0x0000000228587825 */ /* 0x000fe200078e024a */
[----:B0-----:R-:W-:Y:S02]  /*11f0*/  PRMT R33, RZ, 0x7610, R33 ;  /* 0x00007610ff217816 */ /* 0x001fe40000000021 */
[----:B------:R-:W-:Y:S01]  /*1200*/  PRMT R28, RZ, 0x7610, R28 ;  /* 0x00007610ff1c7816 */ /* 0x000fe2000000001c */
[----:B------:R-:W-:Y:S01]  /*1210*/  IMAD.WIDE R90, R39, 0x2, R74 ;  /* 0x00000002275a7825 */ /* 0x000fe200078e024a */
[----:B-1----:R-:W-:-:S02]  /*1220*/  PRMT R35, RZ, 0x7610, R35 ;  /* 0x00007610ff237816 */ /* 0x002fc40000000023 */
[----:B------:R0:W5:Y:S01]  /*1230*/  @!P4 LDG.E.U16 R33, [R88.64] ;  /* 0x000000065821c981 */ /* 0x000162000c1e1500 */
[----:B----4-:R-:W-:Y:S01]  /*1240*/  PRMT R30, RZ, 0x7610, R30 ;  /* 0x00007610ff1e7816 */ /* 0x010fe2000000001e */
[----:B------:R-:W-:Y:S01]  /*1250*/  IMAD.WIDE R84, R38, 0x2, R74 ;  /* 0x0000000226547825 */ /* 0x000fe200078e024a */
[----:B------:R-:W-:Y:S01]  /*1260*/  PRMT R32, RZ, 0x7610, R32 ;  /* 0x00007610ff207816 */ /* 0x000fe20000000020 */
[----:B------:R1:W4:Y:S02]  /*1270*/  @!P0 LDG.E.U16 R28, [R90.64] ;  /* 0x000000065a1c8981 */ /* 0x000324000c1e1500 */
[--C-:B------:R-:W-:Y:S02]  /*1280*/  IMAD.WIDE R86, R37, 0x2, R74.reuse ;  /* 0x0000000225567825 */ /* 0x100fe400078e024a */
[----:B------:R1:W4:Y:S02]  /*1290*/  @!P1 LDG.E.U16 R35, [R84.64] ;  /* 0x0000000654239981 */ /* 0x000324000c1e1500 */
[----:B0-----:R-:W-:-:S02]  /*12a0*/  IMAD.WIDE R88, R36, 0x2, R74 ;  /* 0x0000000224587825 */ /* 0x001fc400078e024a */
[----:B------:R0:W4:Y:S04]  /*12b0*/  @!P2 LDG.E.U16 R30, [R86.64] ;  /* 0x00000006561ea981 */ /* 0x000128000c1e1500 */
[----:B------:R-:W4:Y:S04]  /*12c0*/  @!P3 LDG.E.U16 R32, [R88.64] ;  /* 0x000000065820b981 */ /* 0x000f28000c1e1500 */
[----:B------:R-:W-:Y:S01]  /*12d0*/  BAR.SYNC.DEFER_BLOCKING 0x0 ;  /* 0x0000000000007b1d */ /* 0x000fe20000010000 */
[----:B------:R-:W-:Y:S01]  /*12e0*/  ISETP.GE.AND P0, PT, R73, UR4, PT ;  /* 0x0000000449007c0c */ /* 0x000fe2000bf06270 */
[----:B------:R-:W-:Y:S01]  /*12f0*/  IMAD.WIDE R92, R57, 0x2, R76 ;  /* 0x00000002395c7825 */ /* 0x000fe200078e024c */
[----:B------:R-:W-:-:S02]  /*1300*/  PRMT R34, RZ, 0x7610, R34 ;  /* 0x00007610ff227816 */ /* 0x000fc40000000022 */
[----:B------:R-:W-:Y:S01]  /*1310*/  PRMT R23, RZ, 0x7610, R23 ;  /* 0x00007610ff177816 */ /* 0x000fe20000000017 */
[----:B-1----:R-:W-:Y:S01]  /*1320*/  IMAD.WIDE R90, R55, 0x2, R76 ;  /* 0x00000002375a7825 */ /* 0x002fe200078e024c */
[----:B------:R-:W-:Y:S02]  /*1330*/  PRMT R29, RZ, 0x7610, R29 ;  /* 0x00007610ff1d7816 */ /* 0x000fe4000000001d */
[----:B------:R-:W-:Y:S01]  /*1340*/  PRMT R31, RZ, 0x7610, R31 ;  /* 0x00007610ff1f7816 */ /* 0x000fe2000000001f */
[----:B------:R-:W-:-:S04]  /*1350*/  IMAD.WIDE R84, R56, 0x2, R76 ;  /* 0x0000000238547825 */ /* 0x000fc800078e024c */
[----:B0-----:R-:W-:Y:S01]  /*1360*/  IMAD.WIDE R86, R54, 0x2, R76 ;  /* 0x0000000236567825 */ /* 0x001fe200078e024c */
[----:B------:R-:W4:Y:S04]  /*1370*/  @!P0 LDG.E.U16 R34, [R92.64] ;  /* 0x000000065c228981 */ /* 0x000f28000c1e1500 */
[----:B------:R-:W4:Y:S04]  /*1380*/  @!P0 LDG.E.U16 R23, [R90.64] ;  /* 0x000000065a178981 */ /* 0x000f28000c1e1500 */
[----:B------:R-:W4:Y:S04]  /*1390*/  @!P0 LDG.E.U16 R29, [R84.64] ;  /* 0x00000006541d8981 */ /* 0x000f28000c1e1500 */
[----:B------:R-:W4:Y:S01]  /*13a0*/  @!P0 LDG.E.U16 R31, [R86.64] ;  /* 0x00000006561f8981 */ /* 0x000f22000c1e1500 */
[----:B------:R-:W-:-:S04]  /*13b0*/  IADD3 R51, R51, -0x1, RZ ;  /* 0xffffffff33337810 */ /* 0x000fc80007ffe0ff */
[----:B------:R-:W-:Y:S01]  /*13c0*/  ISETP.NE.U32.AND P0, PT, R51, RZ, PT ;  /* 0x000000ff3300720c */ /* 0x000fe20003f05070 */
[----:B------:R-:W-:Y:S01]  /*13d0*/  UIADD3 UR4, UR4, -0x40, URZ ;  /* 0xffffffc004047890 */ /* 0x000fe2000fffe03f */
[----:B------:R-:W-:-:S04]  /*13e0*/  IMAD.WIDE R76, R14, 0x2, R76 ;  /* 0x000000020e4c7825 */ /* 0x000fc800078e024c */
[----:B------:R-:W-:Y:S01]  /*13f0*/  IMAD.WIDE R74, R15, 0x2, R74 ;  /* 0x000000020f4a7825 */ /* 0x000fe200078e024a */
[----:B---3--:R-:W-:Y:S04]  /*1400*/  STS.U16 [R3+0x400], R80 ;  /* 0x0004005003007388 */ /* 0x008fe80000000400 */
[----:B--2---:R-:W-:Y:S04]  /*1410*/  STS.U16 [R3], R82 ;  /* 0x0000005203007388 */ /* 0x004fe80000000400 */
[----:B-----5:R-:W-:Y:S04]  /*1420*/  STS.U16 [R3+0xc00], R18 ;  /* 0x000c001203007388 */ /* 0x020fe80000000400 */
[----:B------:R-:W-:Y:S04]  /*1430*/  STS.U16 [R3+0x800], R16 ;  /* 0x0008001003007388 */ /* 0x000fe80000000400 */
[----:B------:R-:W-:Y:S04]  /*1440*/  STS.U16 [R3+0x1000], R20 ;  /* 0x0010001403007388 */ /* 0x000fe80000000400 */
[----:B------:R-:W-:Y:S04]  /*1450*/  STS.U16 [R3+0x1400], R22 ;  /* 0x0014001603007388 */ /* 0x000fe80000000400 */
[----:B----4-:R-:W-:Y:S04]  /*1460*/  STS.U16 [R3+0x1800], R28 ;  /* 0x0018001c03007388 */ /* 0x010fe80000000400 */
[----:B------:R-:W-:Y:S04]  /*1470*/  STS.U16 [R3+0x1c00], R30 ;  /* 0x001c001e03007388 */ /* 0x000fe80000000400 */
        /* <DEDUP_REMOVED lines=12> */
[----:B------:R-:W-:Y:S06]  /*1540*/  BAR.SYNC.DEFER_BLOCKING 0x0 ;  /* 0x0000000000007b1d */ /* 0x000fec0000010000 */
[----:B------:R-:W-:Y:S04]  /*1550*/  LDSM.16.MT88.4 R28, [R2] ;  /* 0x00000000021c783b */ /* 0x000fe80000004200 */
[----:B------:R-:W0:Y:S04]  /*1560*/  LDSM.16.M88.4 R16, [R0+0x2000] ;  /* 0x002000000010783b */ /* 0x000e280000000200 */
[----:B------:R-:W1:Y:S04]  /*1570*/  LDSM.16.MT88.4 R20, [R2+0x800] ;  /* 0x000800000214783b */ /* 0x000e680000004200 */
[----:B------:R-:W-:Y:S01]  /*1580*/  LDSM.16.M88.4 R32, [R53+0x2000] ;  /* 0x002000003520783b */ /* 0x000fe20000000200 */
[----:B0-----:R-:W-:Y:S03]  /*1590*/  HMMA.16816.F32 R24, R28, R16, R24 ;  /* 0x000000101c18723c */ /* 0x001fe60000001818 */
[----:B------:R-:W0:Y:S11]  /*15a0*/  LDSM.16.MT88.4 R28, [R2+0x1000] ;  /* 0x00100000021c783b */ /* 0x000e360000004200 */
[----:B------:R-:W-:Y:S10]  /*15b0*/  @!UPT UIADD3 URZ, URZ, URZ, URZ ;  /* 0x0000003f3f3ff290 */ /* 0x000ff4000fffe03f */
[----:B-1----:R-:W-:Y:S01]  /*15c0*/  HMMA.16816.F32 R20, R20, R18, R24 ;  /* 0x000000121414723c */ /* 0x002fe20000001818 */
[----:B------:R-:W1:Y:S11]  /*15d0*/  LDSM.16.MT88.4 R24, [R2+0x1800] ;  /* 0x001800000218783b */ /* 0x000e760000004200 */
[----:B------:R-:W-:Y:S11]  /*15e0*/  @!UPT UIADD3 URZ, URZ, URZ, URZ ;  /* 0x0000003f3f3ff290 */ /* 0x000ff6000fffe03f */
[----:B------:R-:W-:Y:S01]  /*15f0*/  @!UPT UIADD3 URZ, URZ, URZ, URZ ;  /* 0x0000003f3f3ff290 */ /* 0x000fe2000fffe03f */
[----:B0-----:R-:W-:Y:S11]  /*1600*/  HMMA.16816.F32 R20, R28, R32, R20 ;  /* 0x000000201c14723c */ /* 0x001ff60000001814 */
[----:B------:R-:W-:Y:S11]  /*1610*/  @!UPT UIADD3 URZ, URZ, URZ, URZ ;  /* 0x0000003f3f3ff290 */ /* 0x000ff6000fffe03f */
[----:B------:R-:W-:Y:S02]  /*1620*/  @!UPT UIADD3 URZ, URZ, URZ, URZ ;  /* 0x0000003f3f3ff290 */ /* 0x000fe4000fffe03f */
[----:B-1----:R-:W-:Y:S01]  /*1630*/  HMMA.16816.F32 R24, R24, R34, R20 ;  /* 0x000000221818723c */ /* 0x002fe20000001814 */
[----:B------:R-:W-:Y:S07]  /*1640*/  @P0 BRA `(.L_x_1) ;  /* 0xfffff88000000947 */ /* 0x000fee000383ffff */
[----:B------:R-:W-:-:S15]  /*1650*/  NOP ;  /* 0x0000000000007918 */ /* 0x000fde0000000000 */
[----:B------:R-:W-:-:S01]  /*1660*/  NOP ;  /* 0x0000000000007918 */ /* 0x000fc20000000000 */
[----:B------:R-:W-:Y:S02]  /*1670*/  F2FP.PACK_AB R24, R25, R24 ;  /* 0x000000181918723e */ /* 0x000fe400000000ff */
[----:B------:R-:W-:-:S07]  /*1680*/  F2FP.PACK_AB R26, R27, R26 ;  /* 0x0000001a1b1a723e */ /* 0x000fce00000000ff */
.L_x_0:
[----:B------:R-:W-:Y:S01]  /*1690*/  BAR.SYNC.DEFER_BLOCKING 0x0 ;  /* 0x0000000000007b1d */ /* 0x000fe20000010000 */
[----:B------:R-:W-:Y:S02]  /*16a0*/  LOP3.LUT R10, R10, 0x60, RZ, 0xc0, !PT ;  /* 0x000000600a0a7812 */ /* 0x000fe400078ec0ff */
[--C-:B------:R-:W-:Y:S02]  /*16b0*/  SHF.R.S32.HI R0, RZ, 0x6, R11.reuse ;  /* 0x00000006ff007819 */ /* 0x100fe4000001140b */
[----:B------:R-:W-:Y:S02]  /*16c0*/  LOP3.LUT R3, R10, 0x9c, R11, 0xf8, !PT ;  /* 0x0000009c0a037812 */ /* 0x000fe400078ef80b */
[----:B------:R-:W-:-:S02]  /*16d0*/  SGXT R0, R0, 0x1 ;  /* 0x000000010000781a */ /* 0x000fc40000000200 */
[----:B------:R-:W-:Y:S02]  /*16e0*/  LOP3.LUT R2, R9, 0x600, RZ, 0xc0, !PT ;  /* 0x0000060009027812 */ /* 0x000fe400078ec0ff */
[----:B------:R-:W-:Y:S01]  /*16f0*/  LOP3.LUT R3, R3, 0x440, R0, 0x78, !PT ;  /* 0x0000044003037812 */ /* 0x000fe200078e7800 */
[----:B------:R-:W-:Y:S01]  /*1700*/  IMAD.SHL.U32 R0, R11, 0x8, RZ ;  /* 0x000000080b007824 */ /* 0x000fe200078e00ff */
[C---:B------:R-:W-:Y:S01]  /*1710*/  ISETP.GE.AND P0, PT, R4.reuse, c[0x0][0x178], PT ;  /* 0x00005e0004007a0c */ /* 0x040fe20003f06270 */
[----:B------:R-:W-:Y:S01]  /*1720*/  IMAD R73, R73, 0x4, R2 ;  /* 0x0000000449497824 */ /* 0x000fe200078e0202 */
[----:B------:R-:W-:Y:S01]  /*1730*/  SHF.R.U32.HI R2, RZ, 0x2, R11 ;  /* 0x00000002ff027819 */ /* 0x000fe2000001160b */
[----:B------:R-:W-:Y:S01]  /*1740*/  IMAD R4, R4, c[0x0][0x194], RZ ;  /* 0x0000650004047a24 */ /* 0x000fe200078e02ff */
[----:B------:R-:W-:Y:S01]  /*1750*/  LOP3.LUT R3, R3, 0x100, R0, 0xf8, !PT ;  /* 0x0000010003037812 */ /* 0x000fe200078ef800 */
[----:B------:R-:W-:Y:S01]  /*1760*/  IMAD R0, R8, c[0x0][0x198], RZ ;  /* 0x0000660008007a24 */ /* 0x000fe200078e02ff */
[----:B------:R-:W-:-:S02]  /*1770*/  LOP3.LUT R2, R73, 0x20, R2, 0x78, !PT ;  /* 0x0000002049027812 */ /* 0x000fc400078e7802 */
[----:B------:R-:W-:Y:S02]  /*1780*/  LOP3.LUT R9, R3, 0x20, RZ, 0x3c, !PT ;  /* 0x0000002003097812 */ /* 0x000fe400078e3cff */
[----:B------:R-:W-:Y:S01]  /*1790*/  LOP3.LUT R11, R11, 0x40, RZ, 0xc0, !PT ;  /* 0x000000400b0b7812 */ /* 0x000fe200078ec0ff */
[----:B------:R-:W-:Y:S01]  /*17a0*/  STS [R3], R24 ;  /* 0x0000001803007388 */ /* 0x000fe20000000800 */
[C---:B------:R-:W-:Y:S01]  /*17b0*/  ISETP.LT.AND P2, PT, R7.reuse, c[0x0][0x17c], !P0 ;  /* 0x00005f0007007a0c */ /* 0x040fe20004741270 */
[----:B------:R-:W-:Y:S01]  /*17c0*/  IMAD R7, R7, c[0x0][0x198], RZ ;  /* 0x0000660007077a24 */ /* 0x000fe200078e02ff */
[----:B------:R-:W-:Y:S01]  /*17d0*/  LEA.HI R2, R11, R2, RZ, 0x1b ;  /* 0x000000020b027211 */ /* 0x000fe200078fd8ff */
[----:B------:R0:W-:Y:S04]  /*17e0*/  STS [R9+0x200], R26 ;  /* 0x0002001a09007388 */ /* 0x0001e80000000800 */
[----:B------:R-:W-:Y:S01]  /*17f0*/  BAR.SYNC.DEFER_BLOCKING 0x0 ;  /* 0x0000000000007b1d */ /* 0x000fe20000010000 */
[----:B------:R-:W-:-:S02]  /*1800*/  LOP3.LUT R10, R2, 0x40, RZ, 0x3c, !PT ;  /* 0x00000040020a7812 */ /* 0x000fc400078e3cff */
[----:B------:R-:W-:Y:S02]  /*1810*/  ISETP.LT.AND P3, PT, R8, c[0x0][0x17c], !P0 ;  /* 0x00005f0008007a0c */ /* 0x000fe40004761270 */
[----:B------:R-:W-:Y:S01]  /*1820*/  LEA R12, P4, R4, c[0x0][0x170], 0x1 ;  /* 0x00005c00040c7a11 */ /* 0x000fe200078808ff */
[C---:B0-----:R-:W-:Y:S01]  /*1830*/  IMAD R9, R6.reuse, c[0x0][0x198], RZ ;  /* 0x0000660006097a24 */ /* 0x041fe200078e02ff */
[----:B------:R-:W-:Y:S02]  /*1840*/  ISETP.LT.AND P1, PT, R6, c[0x0][0x17c], !P0 ;  /* 0x00005f0006007a0c */ /* 0x000fe40004721270 */
[----:B------:R-:W-:Y:S02]  /*1850*/  ISETP.LT.AND P0, PT, R5, c[0x0][0x17c], !P0 ;  /* 0x00005f0005007a0c */ /* 0x000fe40004701270 */
[----:B------:R-:W-:Y:S02]  /*1860*/  LEA.HI.X.SX32 R4, R4, c[0x0][0x174], 0x1, P4 ;  /* 0x00005d0004047a11 */ /* 0x000fe400020f0eff */
[----:B------:R-:W-:-:S02]  /*1870*/  LEA R6, P6, R7, R12, 0x1 ;  /* 0x0000000c07067211 */ /* 0x000fc400078c08ff */
[----:B------:R-:W-:Y:S02]  /*1880*/  LEA R8, P4, R9, R12, 0x1 ;  /* 0x0000000c09087211 */ /* 0x000fe400078808ff */
[-C--:B------:R-:W-:Y:S02]  /*1890*/  LEA.HI.X.SX32 R7, R7, R4.reuse, 0x1, P6 ;  /* 0x0000000407077211 */ /* 0x080fe400030f0eff */
[----:B------:R-:W-:Y:S01]  /*18a0*/  LEA.HI.X.SX32 R9, R9, R4, 0x1, P4 ;  /* 0x0000000409097211 */ /* 0x000fe200020f0eff */
[----:B------:R-:W0:Y:S04]  /*18b0*/  LDS.U16 R11, [R2] ;  /* 0x00000000020b7984 */ /* 0x000e280000000400 */
[----:B------:R-:W1:Y:S04]  /*18c0*/  LDS.U16 R15, [R10] ;  /* 0x000000000a0f7984 */ /* 0x000e680000000400 */
[----:B------:R2:W3:Y:S02]  /*18d0*/  LDS.U16 R13, [R2+0x100] ;  /* 0x00010000020d7984 */ /* 0x0004e40000000400 */
[----:B--2---:R-:W-:-:S04]  /*18e0*/  LEA R2, P5, R0, R12, 0x1 ;  /* 0x0000000c00027211 */ /* 0x004fc800078a08ff */
[----:B------:R-:W-:-:S05]  /*18f0*/  LEA.HI.X.SX32 R3, R0, R4, 0x1, P5 ;  /* 0x0000000400037211 */ /* 0x000fca00028f0eff */
[----:B0-----:R0:W-:Y:S04]  /*1900*/  @P3 STG.E.U16 [R2.64], R11 ;  /* 0x0000000b02003986 */ /* 0x0011e8000c101506 */
[----:B-1----:R0:W-:Y:S04]  /*1910*/  @P2 STG.E.U16 [R6.64], R15 ;  /* 0x0000000f06002986 */ /* 0x0021e8000c101506 */
[----:B---3--:R0:W-:Y:S01]  /*1920*/  @P1 STG.E.U16 [R8.64], R13 ;  /* 0x0000000d08001986 */ /* 0x0081e2000c101506 */
[----:B------:R-:W-:Y:S05]  /*1930*/  @!P0 EXIT ;  /* 0x000000000000894d */ /* 0x000fea0003800000 */
[----:B0-----:R-:W0:Y:S01]  /*1940*/  LDS.U16 R7, [R10+0x100] ;  /* 0x000100000a077984 */ /* 0x001e220000000400 */
[----:B------:R-:W-:-:S05]  /*1950*/  IMAD R5, R5, c[0x0][0x198], RZ ;  /* 0x0000660005057a24 */ /* 0x000fca00078e02ff */
[----:B------:R-:W-:-:S04]  /*1960*/  LEA R2, P0, R5, R12, 0x1 ;  /* 0x0000000c05027211 */ /* 0x000fc800078008ff */
[----:B------:R-:W-:-:S05]  /*1970*/  LEA.HI.X.SX32 R3, R5, R4, 0x1, P0 ;  /* 0x0000000405037211 */ /* 0x000fca00000f0eff */
[----:B0-----:R-:W-:Y:S01]  /*1980*/  STG.E.U16 [R2.64], R7 ;  /* 0x0000000702007986 */ /* 0x001fe2000c101506 */
[----:B------:R-:W-:Y:S05]  /*1990*/  EXIT ;  /* 0x000000000000794d */ /* 0x000fea0003800000 */
.L_x_2:
[----:B------:R-:W-:-:S00]  /*19a0*/  BRA `(.L_x_2) ;  /* 0xfffffff000007947 */ /* 0x000fc0000383ffff */
[----:B------:R-:W-:-:S00]  /*19b0*/  NOP ;  /* 0x0000000000007918 */ /* 0x000fc00000000000 */
        /* <DEDUP_REMOVED lines=12> */
.L_x_3:


//--------------------- .nv.shared.matmul_kernel  --------------------------
	.section	.nv.shared.matmul_kernel,"aw",@nobits
	.sectionflags	@""
	.align	16
